	.headerflags	@"EF_CUDA_TEXMODE_UNIFIED EF_CUDA_64BIT_ADDRESS EF_CUDA_ACCELERATORS EF_CUDA_SM90 EF_CUDA_VIRTUAL_SM(EF_CUDA_SM90)"
	.elftype	@"ET_EXEC"


//--------------------- .nv.info                  --------------------------
	.section	.nv.info,"",@"SHT_CUDA_INFO"
	.align	4


	//----- nvinfo : EIATTR_REGCOUNT
	.align		4
        /*0000*/ 	.byte	0x04, 0x2f
        /*0002*/ 	.short	(.L_1 - .L_0)
	.align		4
.L_0:
        /*0004*/ 	.word	index@(triton_poi_fused_cat_2)
        /*0008*/ 	.word	0x00000013


	//----- nvinfo : EIATTR_MIN_STACK_SIZE
	.align		4
.L_1:
        /*000c*/ 	.byte	0x04, 0x12
        /*000e*/ 	.short	(.L_3 - .L_2)
	.align		4
.L_2:
        /*0010*/ 	.word	index@(triton_poi_fused_cat_2)
        /*0014*/ 	.word	0x00000000


	//----- nvinfo : EIATTR_FRAME_SIZE
	.align		4
.L_3:
        /*0018*/ 	.byte	0x04, 0x11
        /*001a*/ 	.short	(.L_5 - .L_4)
	.align		4
.L_4:
        /*001c*/ 	.word	index@(triton_poi_fused_cat_2)
        /*0020*/ 	.word	0x00000000


	//----- nvinfo : EIATTR_MIN_STACK_SIZE
	.align		4
.L_5:
        /*0024*/ 	.byte	0x04, 0x12
        /*0026*/ 	.short	(.L_7 - .L_6)
	.align		4
.L_6:
        /*0028*/ 	.word	index@(triton_poi_fused_cat_2)
        /*002c*/ 	.word	0x00000000
.L_7:


//--------------------- .nv.info.triton_poi_fused_cat_2 --------------------------
	.section	.nv.info.triton_poi_fused_cat_2,"",@"SHT_CUDA_INFO"
	.sectionflags	@""
	.align	4


	//----- nvinfo : EIATTR_CUDA_API_VERSION
	.align		4
        /*0000*/ 	.byte	0x04, 0x37
        /*0002*/ 	.short	(.L_9 - .L_8)
.L_8:
        /*0004*/ 	.word	0x0000007c


	//----- nvinfo : EIATTR_KPARAM_INFO
	.align		4
.L_9:
        /*0008*/ 	.byte	0x04, 0x17
        /*000a*/ 	.short	(.L_11 - .L_10)
.L_10:
        /*000c*/ 	.word	0x00000000
        /*0010*/ 	.short	0x0004
        /*0012*/ 	.short	0x0020
        /*0014*/ 	.byte	0x00, 0xf0, 0x11, 0x00


	//----- nvinfo : EIATTR_KPARAM_INFO
	.align		4
.L_11:
        /*0018*/ 	.byte	0x04, 0x17
        /*001a*/ 	.short	(.L_13 - .L_12)
.L_12:
        /*001c*/ 	.word	0x00000000
        /*0020*/ 	.short	0x0003
        /*0022*/ 	.short	0x0018
        /*0024*/ 	.byte	0x00, 0xf4, 0x21, 0x00


	//----- nvinfo : EIATTR_KPARAM_INFO
	.align		4
.L_13:
        /*0028*/ 	.byte	0x04, 0x17
        /*002a*/ 	.short	(.L_15 - .L_14)
.L_14:
        /*002c*/ 	.word	0x00000000
        /*0030*/ 	.short	0x0002
        /*0032*/ 	.short	0x0010
        /*0034*/ 	.byte	0x00, 0xf4, 0x21, 0x00


	//----- nvinfo : EIATTR_KPARAM_INFO
	.align		4
.L_15:
        /*0038*/ 	.byte	0x04, 0x17
        /*003a*/ 	.short	(.L_17 - .L_16)
.L_16:
        /*003c*/ 	.word	0x00000000
        /*0040*/ 	.short	0x0001
        /*0042*/ 	.short	0x0008
        /*0044*/ 	.byte	0x00, 0xf4, 0x21, 0x00


	//----- nvinfo : EIATTR_KPARAM_INFO
	.align		4
.L_17:
        /*0048*/ 	.byte	0x04, 0x17
        /*004a*/ 	.short	(.L_19 - .L_18)
.L_18:
        /*004c*/ 	.word	0x00000000
        /*0050*/ 	.short	0x0000
        /*0052*/ 	.short	0x0000
        /*0054*/ 	.byte	0x00, 0xf4, 0x21, 0x00


	//----- nvinfo : EIATTR_SPARSE_MMA_MASK
	.align		4
.L_19:
        /*0058*/ 	.byte	0x03, 0x50
        /*005a*/ 	.short	0x0000


	//----- nvinfo : EIATTR_MAXREG_COUNT
	.align		4
        /*005c*/ 	.byte	0x03, 0x1b
        /*005e*/ 	.short	0x00ff


	//----- nvinfo : EIATTR_EXIT_INSTR_OFFSETS
	.align		4
        /*0060*/ 	.byte	0x04, 0x1c
        /*0062*/ 	.short	(.L_21 - .L_20)


	//   ....[0]....
.L_20:
        /*0064*/ 	.word	0x000003a0


	//   ....[1]....
        /*0068*/ 	.word	0x000003c0


	//----- nvinfo : EIATTR_REQNTID
	.align		4
.L_21:
        /*006c*/ 	.byte	0x04, 0x10
        /*006e*/ 	.short	(.L_23 - .L_22)
.L_22:
        /*0070*/ 	.word	0x00000080
        /*0074*/ 	.word	0x00000001
        /*0078*/ 	.word	0x00000001


	//----- nvinfo : EIATTR_CBANK_PARAM_SIZE
	.align		4
.L_23:
        /*007c*/ 	.byte	0x03, 0x19
        /*007e*/ 	.short	0x0024


	//----- nvinfo : EIATTR_PARAM_CBANK
	.align		4
        /*0080*/ 	.byte	0x04, 0x0a
        /*0082*/ 	.short	(.L_25 - .L_24)
	.align		4
.L_24:
        /*0084*/ 	.word	index@(.nv.constant0.triton_poi_fused_cat_2)
        /*0088*/ 	.short	0x0210
        /*008a*/ 	.short	0x0024


	//----- nvinfo : EIATTR_SW_WAR
	.align		4
.L_25:
        /*008c*/ 	.byte	0x04, 0x36
        /*008e*/ 	.short	(.L_27 - .L_26)
.L_26:
        /*0090*/ 	.word	0x00000008
.L_27:


//--------------------- .nv.callgraph             --------------------------
	.section	.nv.callgraph,"",@"SHT_CUDA_CALLGRAPH"
	.align	4
	.sectionentsize	8
	.align		4
        /*0000*/ 	.word	0x00000000
	.align		4
        /*0004*/ 	.word	0xffffffff
	.align		4
        /*0008*/ 	.word	0x00000000
	.align		4
        /*000c*/ 	.word	0xfffffffe
	.align		4
        /*0010*/ 	.word	0x00000000
	.align		4
        /*0014*/ 	.word	0xfffffffd
	.align		4
        /*0018*/ 	.word	0x00000000
	.align		4
        /*001c*/ 	.word	0xfffffffc


//--------------------- .text.triton_poi_fused_cat_2 --------------------------
	.section	.text.triton_poi_fused_cat_2,"ax",@progbits
	.align	128
        .global         triton_poi_fused_cat_2
        .type           triton_poi_fused_cat_2,@function
        .size           triton_poi_fused_cat_2,(.L_x_1 - triton_poi_fused_cat_2)
        .other          triton_poi_fused_cat_2,@"STO_CUDA_ENTRY STV_DEFAULT"
triton_poi_fused_cat_2:
.text.triton_poi_fused_cat_2:
[----:B------:R-:W0:Y:S02]  /*0000*/  LDC R1, c[0x0][0x28] ;  /* 0x00000a00ff017b82 */ /* 0x000e240000000800 */
[----:B------:R-:W1:Y:S01]  /*0010*/  S2R R0, SR_TID.X ;  /* 0x0000000000007919 */ /* 0x000e620000002100 */
[----:B------:R-:W-:Y:S01]  /*0020*/  CS2R R14, SRZ ;  /* 0x00000000000e7805 */ /* 0x000fe2000001ff00 */
[----:B------:R-:W-:Y:S01]  /*0030*/  ULDC.64 UR4, c[0x0][0x208] ;  /* 0x0000820000047ab9 */ /* 0x000fe20000000a00 */
[----:B------:R-:W2:Y:S01]  /*0040*/  S2R R5, SR_CTAID.X ;  /* 0x0000000000057919 */ /* 0x000ea20000002500 */
[----:B-1----:R-:W-:Y:S01]  /*0050*/  IMAD.SHL.U32 R0, R0, 0x2, RZ ;  /* 0x0000000200007824 */ /* 0x002fe200078e00ff */
[----:B--2---:R-:W-:-:S04]  /*0060*/  SHF.R.S32.HI R3, RZ, 0x17, R5 ;  /* 0x00000017ff037819 */ /* 0x004fc80000011405 */
[----:B------:R-:W-:Y:S02]  /*0070*/  LOP3.LUT R0, R0, 0xfe, RZ, 0xc0, !PT ;  /* 0x000000fe00007812 */ /* 0x000fe400078ec0ff */
[----:B------:R-:W-:-:S03]  /*0080*/  SGXT R3, R3, 0x1 ;  /* 0x000000010303781a */ /* 0x000fc60000000200 */
[----:B------:R-:W-:Y:S02]  /*0090*/  IMAD R0, R5, 0x100, R0 ;  /* 0x0000010005007824 */ /* 0x000fe400078e0200 */
[----:B------:R-:W1:Y:S02]  /*00a0*/  LDC.64 R4, c[0x0][0x220] ;  /* 0x00008800ff047b82 */ /* 0x000e640000000a00 */
[C---:B------:R-:W-:Y:S01]  /*00b0*/  IMAD.HI R8, R0.reuse, 0x2aaaaaab, RZ ;  /* 0x2aaaaaab00087827 */ /* 0x040fe200078e02ff */
[----:B------:R-:W-:Y:S02]  /*00c0*/  LEA.HI R6, R3, R0, RZ, 0x4 ;  /* 0x0000000003067211 */ /* 0x000fe400078f20ff */
[----:B------:R-:W-:Y:S02]  /*00d0*/  ISETP.GE.AND P0, PT, R0, 0xc00, PT ;  /* 0x00000c000000780c */ /* 0x000fe40003f06270 */
[----:B------:R-:W-:Y:S01]  /*00e0*/  SHF.R.S32.HI R7, RZ, 0x4, R6 ;  /* 0x00000004ff077819 */ /* 0x000fe20000011406 */
[----:B------:R-:W2:Y:S01]  /*00f0*/  LDC.64 R2, c[0x0][0x218] ;  /* 0x00008600ff027b82 */ /* 0x000ea20000000a00 */
[----:B------:R-:W-:-:S03]  /*0100*/  LOP3.LUT R13, R6, 0xfffffff0, RZ, 0xc0, !PT ;  /* 0xfffffff0060d7812 */ /* 0x000fc600078ec0ff */
[----:B------:R-:W-:-:S04]  /*0110*/  IMAD.HI R9, R7, 0x2aaaaaab, RZ ;  /* 0x2aaaaaab07097827 */ /* 0x000fc800078e02ff */
[----:B------:R-:W-:Y:S01]  /*0120*/  IMAD.IADD R6, R0, 0x1, -R13 ;  /* 0x0000000100067824 */ /* 0x000fe200078e0a0d */
[----:B------:R-:W-:-:S04]  /*0130*/  SHF.R.U32.HI R10, RZ, 0x1f, R9 ;  /* 0x0000001fff0a7819 */ /* 0x000fc80000011609 */
[----:B------:R-:W-:Y:S02]  /*0140*/  LEA.HI R10, R9, R10, RZ, 0x1d ;  /* 0x0000000a090a7211 */ /* 0x000fe400078fe8ff */
[----:B------:R-:W-:-:S03]  /*0150*/  SHF.R.U32.HI R9, RZ, 0x1f, R8 ;  /* 0x0000001fff097819 */ /* 0x000fc60000011608 */
[----:B------:R-:W-:Y:S01]  /*0160*/  IMAD R10, R10, -0x30, R7 ;  /* 0xffffffd00a0a7824 */ /* 0x000fe200078e0207 */
[----:B------:R-:W-:-:S03]  /*0170*/  LEA.HI.SX32 R11, R8, R9, 0x19 ;  /* 0x00000009080b7211 */ /* 0x000fc600078fcaff */
[C---:B------:R-:W-:Y:S01]  /*0180*/  VIADD R9, R10.reuse, 0xffffffe0 ;  /* 0xffffffe00a097836 */ /* 0x040fe20000000000 */
[C---:B------:R-:W-:Y:S01]  /*0190*/  ISETP.GT.AND P3, PT, R10.reuse, 0x1f, !P0 ;  /* 0x0000001f0a00780c */ /* 0x040fe20004764270 */
[----:B------:R-:W-:Y:S01]  /*01a0*/  IMAD R8, R11, 0x100, R6 ;  /* 0x000001000b087824 */ /* 0x000fe200078e0206 */
[----:B------:R-:W-:Y:S01]  /*01b0*/  ISETP.GE.AND P1, PT, R10, 0x20, PT ;  /* 0x000000200a00780c */ /* 0x000fe20003f26270 */
[----:B------:R-:W3:Y:S02]  /*01c0*/  LDC.64 R6, c[0x0][0x210] ;  /* 0x00008400ff067b82 */ /* 0x000ee40000000a00 */
[C---:B------:R-:W-:Y:S02]  /*01d0*/  IMAD R13, R9.reuse, 0x10, R8 ;  /* 0x00000010090d7824 */ /* 0x040fe400078e0208 */
[----:B-1----:R-:W-:-:S04]  /*01e0*/  IMAD.WIDE R8, R9, 0x4, R4 ;  /* 0x0000000409087825 */ /* 0x002fc800078e0204 */
[----:B--2---:R-:W-:Y:S01]  /*01f0*/  IMAD.WIDE R4, R13, 0x4, R2 ;  /* 0x000000040d047825 */ /* 0x004fe200078e0202 */
[----:B------:R-:W-:Y:S01]  /*0200*/  CS2R R2, SRZ ;  /* 0x0000000000027805 */ /* 0x000fe2000001ff00 */
[----:B------:R-:W2:Y:S04]  /*0210*/  @P3 LDG.E.EL R14, desc[UR4][R8.64] ;  /* 0x00000004080e3981 */ /* 0x000ea8000c2e1900 */
[----:B------:R-:W4:Y:S04]  /*0220*/  @P3 LDG.E.EL R15, desc[UR4][R8.64] ;  /* 0x00000004080f3981 */ /* 0x000f28000c2e1900 */
[----:B------:R-:W5:Y:S01]  /*0230*/  @P3 LDG.E.64 R2, desc[UR4][R4.64] ;  /* 0x0000000404023981 */ /* 0x000f62000c1e1b00 */
[----:B------:R-:W-:Y:S01]  /*0240*/  IMAD R10, R11, -0x300, R0 ;  /* 0xfffffd000b0a7824 */ /* 0x000fe200078e0200 */
[----:B------:R-:W-:-:S03]  /*0250*/  ISETP.LT.AND P2, PT, R0, 0xc00, !P1 ;  /* 0x00000c000000780c */ /* 0x000fc60004f41270 */
[----:B------:R-:W-:Y:S01]  /*0260*/  IMAD R11, R11, 0x200, R10 ;  /* 0x000002000b0b7824 */ /* 0x000fe200078e020a */
[----:B------:R-:W-:-:S03]  /*0270*/  CS2R R12, SRZ ;  /* 0x00000000000c7805 */ /* 0x000fc6000001ff00 */
[----:B---3--:R-:W-:Y:S02]  /*0280*/  IMAD.WIDE R6, R11, 0x4, R6 ;  /* 0x000000040b067825 */ /* 0x008fe400078e0206 */
[----:B------:R-:W1:Y:S04]  /*0290*/  LDC.64 R10, c[0x0][0x228] ;  /* 0x00008a00ff0a7b82 */ /* 0x000e680000000a00 */
[----:B------:R-:W3:Y:S01]  /*02a0*/  @P2 LDG.E.64 R12, desc[UR4][R6.64] ;  /* 0x00000004060c2981 */ /* 0x000ee2000c1e1b00 */
[----:B----4-:R-:W-:Y:S02]  /*02b0*/  SEL R15, R15, RZ, P3 ;  /* 0x000000ff0f0f7207 */ /* 0x010fe40001800000 */
[----:B-----5:R-:W-:Y:S02]  /*02c0*/  SEL R16, R3, RZ, P3 ;  /* 0x000000ff03107207 */ /* 0x020fe40001800000 */
[----:B------:R-:W-:-:S02]  /*02d0*/  SEL R2, R2, RZ, P3 ;  /* 0x000000ff02027207 */ /* 0x000fc40001800000 */
[----:B--2---:R-:W-:Y:S02]  /*02e0*/  SEL R3, R14, RZ, P3 ;  /* 0x000000ff0e037207 */ /* 0x004fe40001800000 */
[----:B------:R-:W-:Y:S02]  /*02f0*/  FSETP.GT.AND P4, PT, R16, -R15, PT ;  /* 0x8000000f1000720b */ /* 0x000fe40003f84000 */
[C---:B------:R-:W-:Y:S01]  /*0300*/  FSETP.GT.AND P3, PT, R2.reuse, -R3, PT ;  /* 0x800000030200720b */ /* 0x040fe20003f64000 */
[----:B------:R-:W-:Y:S01]  /*0310*/  FADD R4, R2, R3 ;  /* 0x0000000302047221 */ /* 0x000fe20000000000 */
[----:B------:R-:W-:Y:S01]  /*0320*/  FADD R15, R16, R15 ;  /* 0x0000000f100f7221 */ /* 0x000fe20000000000 */
[----:B---3--:R-:W-:Y:S02]  /*0330*/  SEL R5, R12, RZ, P2 ;  /* 0x000000ff0c057207 */ /* 0x008fe40001000000 */
[----:B------:R-:W-:-:S06]  /*0340*/  SEL R6, R13, RZ, P2 ;  /* 0x000000ff0d067207 */ /* 0x000fcc0001000000 */
[----:B------:R-:W-:Y:S02]  /*0350*/  @!P4 FMUL R15, R15, 0.20000000298023223877 ;  /* 0x3e4ccccd0f0fc820 */ /* 0x000fe40000400000 */
[----:B------:R-:W-:Y:S01]  /*0360*/  @!P3 FMUL R4, R4, 0.20000000298023223877 ;  /* 0x3e4ccccd0404b820 */ /* 0x000fe20000400000 */
[----:B-1----:R-:W-:-:S04]  /*0370*/  IMAD.WIDE R2, R0, 0x4, R10 ;  /* 0x0000000400027825 */ /* 0x002fc800078e020a */
[----:B------:R-:W-:Y:S02]  /*0380*/  SEL R4, R5, R4, !P1 ;  /* 0x0000000405047207 */ /* 0x000fe40004800000 */
[----:B------:R-:W-:Y:S01]  /*0390*/  SEL R5, R6, R15, !P1 ;  /* 0x0000000f06057207 */ /* 0x000fe20004800000 */
[----:B------:R-:W-:Y:S06]  /*03a0*/  @P0 EXIT ;  /* 0x000000000000094d */ /* 0x000fec0003800000 */
[----:B------:R-:W-:Y:S01]  /*03b0*/  STG.E.64 desc[UR4][R2.64], R4 ;  /* 0x0000000402007986 */ /* 0x000fe2000c101b04 */
[----:B------:R-:W-:Y:S05]  /*03c0*/  EXIT ;  /* 0x000000000000794d */ /* 0x000fea0003800000 */
.L_x_0:
[----:B------:R-:W-:-:S00]  /*03d0*/  BRA `(.L_x_0) ;  /* 0xfffffffc00fc7947 */ /* 0x000fc0000383ffff */
[----:B------:R-:W-:-:S00]  /*03e0*/  NOP ;  /* 0x0000000000007918 */ /* 0x000fc00000000000 */
        /* <DEDUP_REMOVED lines=9> */
.L_x_1:


//--------------------- .nv.constant0.triton_poi_fused_cat_2 --------------------------
	.section	.nv.constant0.triton_poi_fused_cat_2,"a",@progbits
	.sectionflags	@""
	.align	4
.nv.constant0.triton_poi_fused_cat_2:
	.zero		564
